	.headerflags	@"EF_CUDA_TEXMODE_UNIFIED EF_CUDA_64BIT_ADDRESS EF_CUDA_ACCELERATORS EF_CUDA_SM90 EF_CUDA_VIRTUAL_SM(EF_CUDA_SM90)"
	.elftype	@"ET_EXEC"


//--------------------- .nv.info                  --------------------------
	.section	.nv.info,"",@"SHT_CUDA_INFO"
	.align	4


	//----- nvinfo : EIATTR_REGCOUNT
	.align		4
        /*0000*/ 	.byte	0x04, 0x2f
        /*0002*/ 	.short	(.L_1 - .L_0)
	.align		4
.L_0:
        /*0004*/ 	.word	index@(triton_poi_fused_convolution_11)
        /*0008*/ 	.word	0x0000000c


	//----- nvinfo : EIATTR_MIN_STACK_SIZE
	.align		4
.L_1:
        /*000c*/ 	.byte	0x04, 0x12
        /*000e*/ 	.short	(.L_3 - .L_2)
	.align		4
.L_2:
        /*0010*/ 	.word	index@(triton_poi_fused_convolution_11)
        /*0014*/ 	.word	0x00000000


	//----- nvinfo : EIATTR_FRAME_SIZE
	.align		4
.L_3:
        /*0018*/ 	.byte	0x04, 0x11
        /*001a*/ 	.short	(.L_5 - .L_4)
	.align		4
.L_4:
        /*001c*/ 	.word	index@(triton_poi_fused_convolution_11)
        /*0020*/ 	.word	0x00000000


	//----- nvinfo : EIATTR_MIN_STACK_SIZE
	.align		4
.L_5:
        /*0024*/ 	.byte	0x04, 0x12
        /*0026*/ 	.short	(.L_7 - .L_6)
	.align		4
.L_6:
        /*0028*/ 	.word	index@(triton_poi_fused_convolution_11)
        /*002c*/ 	.word	0x00000000
.L_7:


//--------------------- .nv.info.triton_poi_fused_convolution_11 --------------------------
	.section	.nv.info.triton_poi_fused_convolution_11,"",@"SHT_CUDA_INFO"
	.sectionflags	@""
	.align	4


	//----- nvinfo : EIATTR_CUDA_API_VERSION
	.align		4
        /*0000*/ 	.byte	0x04, 0x37
        /*0002*/ 	.short	(.L_9 - .L_8)
.L_8:
        /*0004*/ 	.word	0x0000007c


	//----- nvinfo : EIATTR_KPARAM_INFO
	.align		4
.L_9:
        /*0008*/ 	.byte	0x04, 0x17
        /*000a*/ 	.short	(.L_11 - .L_10)
.L_10:
        /*000c*/ 	.word	0x00000000
        /*0010*/ 	.short	0x0002
        /*0012*/ 	.short	0x0010
        /*0014*/ 	.byte	0x00, 0xf0, 0x11, 0x00


	//----- nvinfo : EIATTR_KPARAM_INFO
	.align		4
.L_11:
        /*0018*/ 	.byte	0x04, 0x17
        /*001a*/ 	.short	(.L_13 - .L_12)
.L_12:
        /*001c*/ 	.word	0x00000000
        /*0020*/ 	.short	0x0001
        /*0022*/ 	.short	0x0008
        /*0024*/ 	.byte	0x00, 0xf4, 0x21, 0x00


	//----- nvinfo : EIATTR_KPARAM_INFO
	.align		4
.L_13:
        /*0028*/ 	.byte	0x04, 0x17
        /*002a*/ 	.short	(.L_15 - .L_14)
.L_14:
        /*002c*/ 	.word	0x00000000
        /*0030*/ 	.short	0x0000
        /*0032*/ 	.short	0x0000
        /*0034*/ 	.byte	0x00, 0xf4, 0x21, 0x00


	//----- nvinfo : EIATTR_SPARSE_MMA_MASK
	.align		4
.L_15:
        /*0038*/ 	.byte	0x03, 0x50
        /*003a*/ 	.short	0x0000


	//----- nvinfo : EIATTR_MAXREG_COUNT
	.align		4
        /*003c*/ 	.byte	0x03, 0x1b
        /*003e*/ 	.short	0x00ff


	//----- nvinfo : EIATTR_EXIT_INSTR_OFFSETS
	.align		4
        /*0040*/ 	.byte	0x04, 0x1c
        /*0042*/ 	.short	(.L_17 - .L_16)


	//   ....[0]....
.L_16:
        /*0044*/ 	.word	0x00000140


	//   ....[1]....
        /*0048*/ 	.word	0x00000160


	//----- nvinfo : EIATTR_REQNTID
	.align		4
.L_17:
        /*004c*/ 	.byte	0x04, 0x10
        /*004e*/ 	.short	(.L_19 - .L_18)
.L_18:
        /*0050*/ 	.word	0x00000080
        /*0054*/ 	.word	0x00000001
        /*0058*/ 	.word	0x00000001


	//----- nvinfo : EIATTR_CBANK_PARAM_SIZE
	.align		4
.L_19:
        /*005c*/ 	.byte	0x03, 0x19
        /*005e*/ 	.short	0x0014


	//----- nvinfo : EIATTR_PARAM_CBANK
	.align		4
        /*0060*/ 	.byte	0x04, 0x0a
        /*0062*/ 	.short	(.L_21 - .L_20)
	.align		4
.L_20:
        /*0064*/ 	.word	index@(.nv.constant0.triton_poi_fused_convolution_11)
        /*0068*/ 	.short	0x0210
        /*006a*/ 	.short	0x0014


	//----- nvinfo : EIATTR_SW_WAR
	.align		4
.L_21:
        /*006c*/ 	.byte	0x04, 0x36
        /*006e*/ 	.short	(.L_23 - .L_22)
.L_22:
        /*0070*/ 	.word	0x00000008
.L_23:


//--------------------- .nv.callgraph             --------------------------
	.section	.nv.callgraph,"",@"SHT_CUDA_CALLGRAPH"
	.align	4
	.sectionentsize	8
	.align		4
        /*0000*/ 	.word	0x00000000
	.align		4
        /*0004*/ 	.word	0xffffffff
	.align		4
        /*0008*/ 	.word	0x00000000
	.align		4
        /*000c*/ 	.word	0xfffffffe
	.align		4
        /*0010*/ 	.word	0x00000000
	.align		4
        /*0014*/ 	.word	0xfffffffd
	.align		4
        /*0018*/ 	.word	0x00000000
	.align		4
        /*001c*/ 	.word	0xfffffffc


//--------------------- .text.triton_poi_fused_convolution_11 --------------------------
	.section	.text.triton_poi_fused_convolution_11,"ax",@progbits
	.align	128
        .global         triton_poi_fused_convolution_11
        .type           triton_poi_fused_convolution_11,@function
        .size           triton_poi_fused_convolution_11,(.L_x_1 - triton_poi_fused_convolution_11)
        .other          triton_poi_fused_convolution_11,@"STO_CUDA_ENTRY STV_DEFAULT"
triton_poi_fused_convolution_11:
.text.triton_poi_fused_convolution_11:
[----:B------:R-:W0:Y:S02]  /*0000*/  LDC R1, c[0x0][0x28] ;  /* 0x00000a00ff017b82 */ /* 0x000e240000000800 */
[----:B------:R-:W1:Y:S01]  /*0010*/  S2R R0, SR_TID.X ;  /* 0x0000000000007919 */ /* 0x000e620000002100 */
[----:B------:R-:W2:Y:S01]  /*0020*/  LDC.64 R2, c[0x0][0x210] ;  /* 0x00008400ff027b82 */ /* 0x000ea20000000a00 */
[----:B------:R-:W-:Y:S01]  /*0030*/  ULDC.64 UR4, c[0x0][0x208] ;  /* 0x0000820000047ab9 */ /* 0x000fe20000000a00 */
[----:B------:R-:W3:Y:S06]  /*0040*/  S2R R7, SR_CTAID.X ;  /* 0x0000000000077919 */ /* 0x000eec0000002500 */
[----:B------:R-:W4:Y:S01]  /*0050*/  LDC.64 R4, c[0x0][0x218] ;  /* 0x00008600ff047b82 */ /* 0x000f220000000a00 */
[----:B-1----:R-:W-:-:S04]  /*0060*/  LOP3.LUT R0, R0, 0x7f, RZ, 0xc0, !PT ;  /* 0x0000007f00007812 */ /* 0x002fc800078ec0ff */
[----:B---3--:R-:W-:-:S04]  /*0070*/  LEA R7, R7, R0, 0x7 ;  /* 0x0000000007077211 */ /* 0x008fc800078e38ff */
[C---:B------:R-:W-:Y:S01]  /*0080*/  ISETP.GE.AND P0, PT, R7.reuse, 0x180, PT ;  /* 0x000001800700780c */ /* 0x040fe20003f06270 */
[----:B------:R-:W-:-:S04]  /*0090*/  IMAD.HI R0, R7, 0x2aaaaaab, RZ ;  /* 0x2aaaaaab07007827 */ /* 0x000fc800078e02ff */
[----:B--2---:R-:W-:Y:S01]  /*00a0*/  IMAD.WIDE R2, R7, 0x4, R2 ;  /* 0x0000000407027825 */ /* 0x004fe200078e0202 */
[----:B------:R-:W-:-:S04]  /*00b0*/  SHF.R.U32.HI R9, RZ, 0x1f, R0 ;  /* 0x0000001fff097819 */ /* 0x000fc80000011600 */
[----:B------:R-:W-:-:S05]  /*00c0*/  LEA.HI R0, R0, R9, RZ, 0x1e ;  /* 0x0000000900007211 */ /* 0x000fca00078ff0ff */
[----:B------:R-:W-:Y:S01]  /*00d0*/  IMAD R9, R0, -0x18, R7 ;  /* 0xffffffe800097824 */ /* 0x000fe200078e0207 */
[----:B------:R-:W-:Y:S01]  /*00e0*/  HFMA2.MMA R0, -RZ, RZ, 0, 0 ;  /* 0x00000000ff007435 */ /* 0x000fe200000001ff */
[----:B------:R-:W-:Y:S02]  /*00f0*/  MOV R7, RZ ;  /* 0x000000ff00077202 */ /* 0x000fe40000000f00 */
[----:B----4-:R-:W-:-:S05]  /*0100*/  IMAD.WIDE R4, R9, 0x4, R4 ;  /* 0x0000000409047825 */ /* 0x010fca00078e0204 */
[----:B------:R-:W2:Y:S04]  /*0110*/  @!P0 LDG.E.EL R7, desc[UR4][R4.64] ;  /* 0x0000000404078981 */ /* 0x000ea8000c2e1900 */
[----:B------:R-:W2:Y:S02]  /*0120*/  @!P0 LDG.E R0, desc[UR4][R2.64] ;  /* 0x0000000402008981 */ /* 0x000ea4000c1e1900 */
[----:B--2---:R-:W-:Y:S01]  /*0130*/  FADD R7, R7, R0 ;  /* 0x0000000007077221 */ /* 0x004fe20000000000 */
[----:B------:R-:W-:Y:S06]  /*0140*/  @P0 EXIT ;  /* 0x000000000000094d */ /* 0x000fec0003800000 */
[----:B------:R-:W-:Y:S01]  /*0150*/  STG.E desc[UR4][R2.64], R7 ;  /* 0x0000000702007986 */ /* 0x000fe2000c101904 */
[----:B------:R-:W-:Y:S05]  /*0160*/  EXIT ;  /* 0x000000000000794d */ /* 0x000fea0003800000 */
.L_x_0:
[----:B------:R-:W-:-:S00]  /*0170*/  BRA `(.L_x_0) ;  /* 0xfffffffc00fc7947 */ /* 0x000fc0000383ffff */
[----:B------:R-:W-:-:S00]  /*0180*/  NOP ;  /* 0x0000000000007918 */ /* 0x000fc00000000000 */
[----:B------:R-:W-:-:S00]  /*0190*/  NOP ;  /* 0x0000000000007918 */ /* 0x000fc00000000000 */
[----:B------:R-:W-:-:S00]  /*01a0*/  NOP ;  /* 0x0000000000007918 */ /* 0x000fc00000000000 */
[----:B------:R-:W-:-:S00]  /*01b0*/  NOP ;  /* 0x0000000000007918 */ /* 0x000fc00000000000 */
[----:B------:R-:W-:-:S00]  /*01c0*/  NOP ;  /* 0x0000000000007918 */ /* 0x000fc00000000000 */
[----:B------:R-:W-:-:S00]  /*01d0*/  NOP ;  /* 0x0000000000007918 */ /* 0x000fc00000000000 */
[----:B------:R-:W-:-:S00]  /*01e0*/  NOP ;  /* 0x0000000000007918 */ /* 0x000fc00000000000 */
[----:B------:R-:W-:-:S00]  /*01f0*/  NOP ;  /* 0x0000000000007918 */ /* 0x000fc00000000000 */
.L_x_1:


//--------------------- .nv.constant0.triton_poi_fused_convolution_11 --------------------------
	.section	.nv.constant0.triton_poi_fused_convolution_11,"a",@progbits
	.sectionflags	@""
	.align	4
.nv.constant0.triton_poi_fused_convolution_11:
	.zero		548
